//
// Generated by NVIDIA NVVM Compiler
//
// Compiler Build ID: CL-36424714
// Cuda compilation tools, release 13.0, V13.0.88
// Based on NVVM 20.0.0
//

.version 9.0
.target sm_100
.address_size 64

	// .globl	_Z11test_kernelPiii

.visible .entry _Z11test_kernelPiii(
	.param .u64 .ptr .align 1 _Z11test_kernelPiii_param_0,
	.param .u32 _Z11test_kernelPiii_param_1,
	.param .u32 _Z11test_kernelPiii_param_2
)
{
	.reg .b32 	%r<9>;
	.reg .b64 	%rd<5>;

	ld.param.u64 	%rd1, [_Z11test_kernelPiii_param_0];
	ld.param.u32 	%r1, [_Z11test_kernelPiii_param_1];
	ld.param.u32 	%r2, [_Z11test_kernelPiii_param_2];
	cvta.to.global.u64 	%rd2, %rd1;
	mov.u32 	%r3, %ntid.x;
	mov.u32 	%r4, %ctaid.x;
	mov.u32 	%r5, %tid.x;
	mad.lo.s32 	%r6, %r3, %r4, %r5;
	or.b32  	%r7, %r2, %r1;
	and.b32  	%r8, %r7, %r6;
	mul.wide.s32 	%rd3, %r8, 4;
	add.s64 	%rd4, %rd2, %rd3;
	st.global.u32 	[%rd4], %r6;
	ret;

}


// ===== COMPILED SASS (sm_100) =====

	.target	sm_100

	.elftype	@"ET_EXEC"


//--------------------- .note.nv.tkinfo           --------------------------
	.section	.note.nv.tkinfo,"",@"SHT_NOTE"
	.sectionflags	@"SHF_NOTE_NV_TKINFO"
	.tkinfo
        /*0018*/ 	.word	0x00000002
        /*0030*/ 	.string	""
        /*0030*/ 	.string	"ptxas"
        /*0030*/ 	.string	"Cuda compilation tools, release 13.0, V13.0.88"
        /*0030*/ 	.string	"Build cuda_13.0.r13.0/compiler.36424714_0"
        /*0030*/ 	.string	"-arch sm_100 -m 64 "



//--------------------- .note.nv.cuinfo           --------------------------
	.section	.note.nv.cuinfo,"",@"SHT_NOTE"
	.sectionflags	@"SHF_NOTE_NV_CUINFO"
        /*0018*/ 	.short	0x0002
        /*001a*/ 	.short	0x0064
        /*001c*/ 	.short	0x0082
	.zero		2


//--------------------- .nv.info                  --------------------------
	.section	.nv.info,"",@"SHT_CUDA_INFO"
	.align	4


	//----- nvinfo : EIATTR_REGCOUNT
	.align		4
        /*0000*/ 	.byte	0x04, 0x2f
        /*0002*/ 	.short	(.L_1 - .L_0)
	.align		4
.L_0:
        /*0004*/ 	.word	index@(_Z11test_kernelPiii)
        /*0008*/ 	.word	0x0000000a


	//----- nvinfo : EIATTR_FRAME_SIZE
	.align		4
.L_1:
        /*000c*/ 	.byte	0x04, 0x11
        /*000e*/ 	.short	(.L_3 - .L_2)
	.align		4
.L_2:
        /*0010*/ 	.word	index@(_Z11test_kernelPiii)
        /*0014*/ 	.word	0x00000000


	//----- nvinfo : EIATTR_MIN_STACK_SIZE
	.align		4
.L_3:
        /*0018*/ 	.byte	0x04, 0x12
        /*001a*/ 	.short	(.L_5 - .L_4)
	.align		4
.L_4:
        /*001c*/ 	.word	index@(_Z11test_kernelPiii)
        /*0020*/ 	.word	0x00000000
.L_5:


//--------------------- .nv.compat                --------------------------
	.section	.nv.compat,"",@"SHT_CUDA_COMPAT_INFO"
	.align	4
        /*0000*/ 	.byte	0x02, 0x09, 0x00, 0x00, 0x02, 0x02, 0x01, 0x00, 0x02, 0x05, 0x05, 0x00, 0x03, 0x07, 0x01, 0x01
        /*0010*/ 	.byte	0x02, 0x03, 0x00, 0x00, 0x02, 0x06, 0x01, 0x00, 0x04, 0x0b, 0x08, 0x00, 0x09, 0x00, 0x00, 0x00
        /*0020*/ 	.byte	0x00, 0x00, 0x00, 0x00


//--------------------- .nv.info._Z11test_kernelPiii --------------------------
	.section	.nv.info._Z11test_kernelPiii,"",@"SHT_CUDA_INFO"
	.sectionflags	@""
	.align	4


	//----- nvinfo : EIATTR_CUDA_API_VERSION
	.align		4
        /*0000*/ 	.byte	0x04, 0x37
        /*0002*/ 	.short	(.L_7 - .L_6)
.L_6:
        /*0004*/ 	.word	0x00000082


	//----- nvinfo : EIATTR_KPARAM_INFO
	.align		4
.L_7:
        /*0008*/ 	.byte	0x04, 0x17
        /*000a*/ 	.short	(.L_9 - .L_8)
.L_8:
        /*000c*/ 	.word	0x00000000
        /*0010*/ 	.short	0x0002
        /*0012*/ 	.short	0x000c
        /*0014*/ 	.byte	0x00, 0xf0, 0x11, 0x00


	//----- nvinfo : EIATTR_KPARAM_INFO
	.align		4
.L_9:
        /*0018*/ 	.byte	0x04, 0x17
        /*001a*/ 	.short	(.L_11 - .L_10)
.L_10:
        /*001c*/ 	.word	0x00000000
        /*0020*/ 	.short	0x0001
        /*0022*/ 	.short	0x0008
        /*0024*/ 	.byte	0x00, 0xf0, 0x11, 0x00


	//----- nvinfo : EIATTR_KPARAM_INFO
	.align		4
.L_11:
        /*0028*/ 	.byte	0x04, 0x17
        /*002a*/ 	.short	(.L_13 - .L_12)
.L_12:
        /*002c*/ 	.word	0x00000000
        /*0030*/ 	.short	0x0000
        /*0032*/ 	.short	0x0000
        /*0034*/ 	.byte	0x00, 0xf5, 0x21, 0x00


	//----- nvinfo : EIATTR_SPARSE_MMA_MASK
	.align		4
.L_13:
        /*0038*/ 	.byte	0x03, 0x50
        /*003a*/ 	.short	0x0000


	//----- nvinfo : EIATTR_MAXREG_COUNT
	.align		4
        /*003c*/ 	.byte	0x03, 0x1b
        /*003e*/ 	.short	0x00ff


	//----- nvinfo : EIATTR_MERCURY_ISA_VERSION
	.align		4
        /*0040*/ 	.byte	0x03, 0x5f
        /*0042*/ 	.short	0x0101


	//----- nvinfo : EIATTR_VRC_CTA_INIT_COUNT
	.align		4
        /*0044*/ 	.byte	0x02, 0x4a
	.zero		1
	.zero		1


	//----- nvinfo : EIATTR_EXIT_INSTR_OFFSETS
	.align		4
        /*0048*/ 	.byte	0x04, 0x1c
        /*004a*/ 	.short	(.L_15 - .L_14)


	//   ....[0]....
.L_14:
        /*004c*/ 	.word	0x000000b0


	//----- nvinfo : EIATTR_CBANK_PARAM_SIZE
	.align		4
.L_15:
        /*0050*/ 	.byte	0x03, 0x19
        /*0052*/ 	.short	0x0010


	//----- nvinfo : EIATTR_PARAM_CBANK
	.align		4
        /*0054*/ 	.byte	0x04, 0x0a
        /*0056*/ 	.short	(.L_17 - .L_16)
	.align		4
.L_16:
        /*0058*/ 	.word	index@(.nv.constant0._Z11test_kernelPiii)
        /*005c*/ 	.short	0x0380
        /*005e*/ 	.short	0x0010


	//----- nvinfo : EIATTR_SW_WAR
	.align		4
.L_17:
        /*0060*/ 	.byte	0x04, 0x36
        /*0062*/ 	.short	(.L_19 - .L_18)
.L_18:
        /*0064*/ 	.word	0x00000008
.L_19:


//--------------------- .nv.callgraph             --------------------------
	.section	.nv.callgraph,"",@"SHT_CUDA_CALLGRAPH"
	.align	4
	.sectionentsize	8
	.align		4
        /*0000*/ 	.word	0x00000000
	.align		4
        /*0004*/ 	.word	0xffffffff
	.align		4
        /*0008*/ 	.word	0x00000000
	.align		4
        /*000c*/ 	.word	0xfffffffe
	.align		4
        /*0010*/ 	.word	0x00000000
	.align		4
        /*0014*/ 	.word	0xfffffffd
	.align		4
        /*0018*/ 	.word	0x00000000
	.align		4
        /*001c*/ 	.word	0xfffffffc


//--------------------- .text._Z11test_kernelPiii --------------------------
	.section	.text._Z11test_kernelPiii,"ax",@progbits
	.align	128
        .global         _Z11test_kernelPiii
        .type           _Z11test_kernelPiii,@function
        .size           _Z11test_kernelPiii,(.L_x_1 - _Z11test_kernelPiii)
        .other          _Z11test_kernelPiii,@"STO_CUDA_ENTRY STV_DEFAULT"
_Z11test_kernelPiii:
.text._Z11test_kernelPiii:
[----:B------:R-:W-:Y:S01]  /*0000*/  LDC R1, c[0x0][0x37c] ;  /* 0x0000df00ff017b82 */ /* 0x000fe20000000800 */
[----:B------:R-:W0:Y:S07]  /*0010*/  S2R R5, SR_CTAID.X ;  /* 0x0000000000057919 */ /* 0x000e2e0000002500 */
[----:B------:R-:W1:Y:S01]  /*0020*/  LDC.64 R6, c[0x0][0x388] ;  /* 0x0000e200ff067b82 */ /* 0x000e620000000a00 */
[----:B------:R-:W0:Y:S01]  /*0030*/  LDCU UR6, c[0x0][0x360] ;  /* 0x00006c00ff0677ac */ /* 0x000e220008000800 */
[----:B------:R-:W0:Y:S01]  /*0040*/  S2R R0, SR_TID.X ;  /* 0x0000000000007919 */ /* 0x000e220000002100 */
[----:B------:R-:W2:Y:S05]  /*0050*/  LDCU.64 UR4, c[0x0][0x358] ;  /* 0x00006b00ff0477ac */ /* 0x000eaa0008000a00 */
[----:B------:R-:W3:Y:S01]  /*0060*/  LDC.64 R2, c[0x0][0x380] ;  /* 0x0000e000ff027b82 */ /* 0x000ee20000000a00 */
[----:B0-----:R-:W-:-:S05]  /*0070*/  IMAD R5, R5, UR6, R0 ;  /* 0x0000000605057c24 */ /* 0x001fca000f8e0200 */
[----:B-1----:R-:W-:-:S05]  /*0080*/  LOP3.LUT R7, R5, R7, R6, 0xe0, !PT ;  /* 0x0000000705077212 */ /* 0x002fca00078ee006 */
[----:B---3--:R-:W-:-:S05]  /*0090*/  IMAD.WIDE R2, R7, 0x4, R2 ;  /* 0x0000000407027825 */ /* 0x008fca00078e0202 */
[----:B--2---:R-:W-:Y:S01]  /*00a0*/  STG.E desc[UR4][R2.64], R5 ;  /* 0x0000000502007986 */ /* 0x004fe2000c101904 */
[----:B------:R-:W-:Y:S05]  /*00b0*/  EXIT ;  /* 0x000000000000794d */ /* 0x000fea0003800000 */
.L_x_0:
[----:B------:R-:W-:-:S00]  /*00c0*/  BRA `(.L_x_0) ;  /* 0xfffffffc00fc7947 */ /* 0x000fc0000383ffff */
[----:B------:R-:W-:-:S00]  /*00d0*/  NOP ;  /* 0x0000000000007918 */ /* 0x000fc00000000000 */
        /* <DEDUP_REMOVED lines=10> */
.L_x_1:


//--------------------- .nv.shared.reserved.0     --------------------------
	.section	.nv.shared.reserved.0,"aw",@nobits
	.weak		__nv_reservedSMEM_offset_0_alias
	.size		__nv_reservedSMEM_offset_0_alias, 0, 64
	.other		__nv_reservedSMEM_offset_0_alias,@"STO_CUDA_RESERVED_SHARED STV_DEFAULT"
__nv_reservedSMEM_offset_0_alias:
	.zero		0
	.zero		64


//--------------------- .nv.constant0._Z11test_kernelPiii --------------------------
	.section	.nv.constant0._Z11test_kernelPiii,"a",@progbits
	.sectionflags	@""
	.align	4
.nv.constant0._Z11test_kernelPiii:
	.zero		912


//--------------------- SYMBOLS --------------------------

	.type		.nv.reservedSmem.offset0,@object
	.size		.nv.reservedSmem.offset0,0x4
